	.headerflags	@"EF_CUDA_TEXMODE_UNIFIED EF_CUDA_64BIT_ADDRESS EF_CUDA_ACCELERATORS EF_CUDA_SM90 EF_CUDA_VIRTUAL_SM(EF_CUDA_SM90)"
	.elftype	@"ET_EXEC"


//--------------------- .nv.info                  --------------------------
	.section	.nv.info,"",@"SHT_CUDA_INFO"
	.align	4


	//----- nvinfo : EIATTR_REGCOUNT
	.align		4
        /*0000*/ 	.byte	0x04, 0x2f
        /*0002*/ 	.short	(.L_3 - .L_2)
	.align		4
.L_2:
        /*0004*/ 	.word	index@(triton_poi_fused__native_batch_norm_legit_no_training_add_convolution_leaky_relu_19)
        /*0008*/ 	.word	0x00000022


	//----- nvinfo : EIATTR_MIN_STACK_SIZE
	.align		4
.L_3:
        /*000c*/ 	.byte	0x04, 0x12
        /*000e*/ 	.short	(.L_5 - .L_4)
	.align		4
.L_4:
        /*0010*/ 	.word	index@(triton_poi_fused__native_batch_norm_legit_no_training_add_convolution_leaky_relu_19)
        /*0014*/ 	.word	0x00000000


	//----- nvinfo : EIATTR_FRAME_SIZE
	.align		4
.L_5:
        /*0018*/ 	.byte	0x04, 0x11
        /*001a*/ 	.short	(.L_7 - .L_6)
	.align		4
.L_6:
        /*001c*/ 	.word	index@(triton_poi_fused__native_batch_norm_legit_no_training_add_convolution_leaky_relu_19)
        /*0020*/ 	.word	0x00000000


	//----- nvinfo : EIATTR_MIN_STACK_SIZE
	.align		4
.L_7:
        /*0024*/ 	.byte	0x04, 0x12
        /*0026*/ 	.short	(.L_9 - .L_8)
	.align		4
.L_8:
        /*0028*/ 	.word	index@(triton_poi_fused__native_batch_norm_legit_no_training_add_convolution_leaky_relu_19)
        /*002c*/ 	.word	0x00000000
.L_9:


//--------------------- .nv.info.triton_poi_fused__native_batch_norm_legit_no_training_add_convolution_leaky_relu_19 --------------------------
	.section	.nv.info.triton_poi_fused__native_batch_norm_legit_no_training_add_convolution_leaky_relu_19,"",@"SHT_CUDA_INFO"
	.sectionflags	@""
	.align	4


	//----- nvinfo : EIATTR_CUDA_API_VERSION
	.align		4
        /*0000*/ 	.byte	0x04, 0x37
        /*0002*/ 	.short	(.L_11 - .L_10)
.L_10:
        /*0004*/ 	.word	0x0000007c


	//----- nvinfo : EIATTR_KPARAM_INFO
	.align		4
.L_11:
        /*0008*/ 	.byte	0x04, 0x17
        /*000a*/ 	.short	(.L_13 - .L_12)
.L_12:
        /*000c*/ 	.word	0x00000000
        /*0010*/ 	.short	0x0008
        /*0012*/ 	.short	0x0040
        /*0014*/ 	.byte	0x00, 0xf0, 0x11, 0x00


	//----- nvinfo : EIATTR_KPARAM_INFO
	.align		4
.L_13:
        /*0018*/ 	.byte	0x04, 0x17
        /*001a*/ 	.short	(.L_15 - .L_14)
.L_14:
        /*001c*/ 	.word	0x00000000
        /*0020*/ 	.short	0x0007
        /*0022*/ 	.short	0x0038
        /*0024*/ 	.byte	0x00, 0xf4, 0x21, 0x00


	//----- nvinfo : EIATTR_KPARAM_INFO
	.align		4
.L_15:
        /*0028*/ 	.byte	0x04, 0x17
        /*002a*/ 	.short	(.L_17 - .L_16)
.L_16:
        /*002c*/ 	.word	0x00000000
        /*0030*/ 	.short	0x0006
        /*0032*/ 	.short	0x0030
        /*0034*/ 	.byte	0x00, 0xf4, 0x21, 0x00


	//----- nvinfo : EIATTR_KPARAM_INFO
	.align		4
.L_17:
        /*0038*/ 	.byte	0x04, 0x17
        /*003a*/ 	.short	(.L_19 - .L_18)
.L_18:
        /*003c*/ 	.word	0x00000000
        /*0040*/ 	.short	0x0005
        /*0042*/ 	.short	0x0028
        /*0044*/ 	.byte	0x00, 0xf4, 0x21, 0x00


	//----- nvinfo : EIATTR_KPARAM_INFO
	.align		4
.L_19:
        /*0048*/ 	.byte	0x04, 0x17
        /*004a*/ 	.short	(.L_21 - .L_20)
.L_20:
        /*004c*/ 	.word	0x00000000
        /*0050*/ 	.short	0x0004
        /*0052*/ 	.short	0x0020
        /*0054*/ 	.byte	0x00, 0xf4, 0x21, 0x00


	//----- nvinfo : EIATTR_KPARAM_INFO
	.align		4
.L_21:
        /*0058*/ 	.byte	0x04, 0x17
        /*005a*/ 	.short	(.L_23 - .L_22)
.L_22:
        /*005c*/ 	.word	0x00000000
        /*0060*/ 	.short	0x0003
        /*0062*/ 	.short	0x0018
        /*0064*/ 	.byte	0x00, 0xf4, 0x21, 0x00


	//----- nvinfo : EIATTR_KPARAM_INFO
	.align		4
.L_23:
        /*0068*/ 	.byte	0x04, 0x17
        /*006a*/ 	.short	(.L_25 - .L_24)
.L_24:
        /*006c*/ 	.word	0x00000000
        /*0070*/ 	.short	0x0002
        /*0072*/ 	.short	0x0010
        /*0074*/ 	.byte	0x00, 0xf4, 0x21, 0x00


	//----- nvinfo : EIATTR_KPARAM_INFO
	.align		4
.L_25:
        /*0078*/ 	.byte	0x04, 0x17
        /*007a*/ 	.short	(.L_27 - .L_26)
.L_26:
        /*007c*/ 	.word	0x00000000
        /*0080*/ 	.short	0x0001
        /*0082*/ 	.short	0x0008
        /*0084*/ 	.byte	0x00, 0xf4, 0x21, 0x00


	//----- nvinfo : EIATTR_KPARAM_INFO
	.align		4
.L_27:
        /*0088*/ 	.byte	0x04, 0x17
        /*008a*/ 	.short	(.L_29 - .L_28)
.L_28:
        /*008c*/ 	.word	0x00000000
        /*0090*/ 	.short	0x0000
        /*0092*/ 	.short	0x0000
        /*0094*/ 	.byte	0x00, 0xf4, 0x21, 0x00


	//----- nvinfo : EIATTR_SPARSE_MMA_MASK
	.align		4
.L_29:
        /*0098*/ 	.byte	0x03, 0x50
        /*009a*/ 	.short	0x0000


	//----- nvinfo : EIATTR_MAXREG_COUNT
	.align		4
        /*009c*/ 	.byte	0x03, 0x1b
        /*009e*/ 	.short	0x00ff


	//----- nvinfo : EIATTR_EXIT_INSTR_OFFSETS
	.align		4
        /*00a0*/ 	.byte	0x04, 0x1c
        /*00a2*/ 	.short	(.L_31 - .L_30)


	//   ....[0]....
.L_30:
        /*00a4*/ 	.word	0x000008a0


	//----- nvinfo : EIATTR_REQNTID
	.align		4
.L_31:
        /*00a8*/ 	.byte	0x04, 0x10
        /*00aa*/ 	.short	(.L_33 - .L_32)
.L_32:
        /*00ac*/ 	.word	0x00000080
        /*00b0*/ 	.word	0x00000001
        /*00b4*/ 	.word	0x00000001


	//----- nvinfo : EIATTR_CBANK_PARAM_SIZE
	.align		4
.L_33:
        /*00b8*/ 	.byte	0x03, 0x19
        /*00ba*/ 	.short	0x0044


	//----- nvinfo : EIATTR_PARAM_CBANK
	.align		4
        /*00bc*/ 	.byte	0x04, 0x0a
        /*00be*/ 	.short	(.L_35 - .L_34)
	.align		4
.L_34:
        /*00c0*/ 	.word	index@(.nv.constant0.triton_poi_fused__native_batch_norm_legit_no_training_add_convolution_leaky_relu_19)
        /*00c4*/ 	.short	0x0210
        /*00c6*/ 	.short	0x0044


	//----- nvinfo : EIATTR_SW_WAR
	.align		4
.L_35:
        /*00c8*/ 	.byte	0x04, 0x36
        /*00ca*/ 	.short	(.L_37 - .L_36)
.L_36:
        /*00cc*/ 	.word	0x00000008
.L_37:


//--------------------- .nv.callgraph             --------------------------
	.section	.nv.callgraph,"",@"SHT_CUDA_CALLGRAPH"
	.align	4
	.sectionentsize	8
	.align		4
        /*0000*/ 	.word	0x00000000
	.align		4
        /*0004*/ 	.word	0xffffffff
	.align		4
        /*0008*/ 	.word	0x00000000
	.align		4
        /*000c*/ 	.word	0xfffffffe
	.align		4
        /*0010*/ 	.word	0x00000000
	.align		4
        /*0014*/ 	.word	0xfffffffd
	.align		4
        /*0018*/ 	.word	0x00000000
	.align		4
        /*001c*/ 	.word	0xfffffffc


//--------------------- .nv.constant4             --------------------------
	.section	.nv.constant4,"a",@progbits
	.align	8
	.align		8
.nv.constant4:
        /*0000*/ 	.dword	_$_str
	.align		8
        /*0008*/ 	.dword	_$_str_$_2


//--------------------- .text.triton_poi_fused__native_batch_norm_legit_no_training_add_convolution_leaky_relu_19 --------------------------
	.section	.text.triton_poi_fused__native_batch_norm_legit_no_training_add_convolution_leaky_relu_19,"ax",@progbits
	.align	128
        .global         triton_poi_fused__native_batch_norm_legit_no_training_add_convolution_leaky_relu_19
        .type           triton_poi_fused__native_batch_norm_legit_no_training_add_convolution_leaky_relu_19,@function
        .size           triton_poi_fused__native_batch_norm_legit_no_training_add_convolution_leaky_relu_19,(.L_x_1 - triton_poi_fused__native_batch_norm_legit_no_training_add_convolution_leaky_relu_19)
        .other          triton_poi_fused__native_batch_norm_legit_no_training_add_convolution_leaky_relu_19,@"STO_CUDA_ENTRY STV_DEFAULT"
triton_poi_fused__native_batch_norm_legit_no_training_add_convolution_leaky_relu_19:
.text.triton_poi_fused__native_batch_norm_legit_no_training_add_convolution_leaky_relu_19:
[----:B------:R-:W-:Y:S01]  /*0000*/  LDC R1, c[0x0][0x28] ;  /* 0x00000a00ff017b82 */ /* 0x000fe20000000800 */
[----:B------:R-:W1:Y:S07]  /*0010*/  S2R R0, SR_TID.X ;  /* 0x0000000000007919 */ /* 0x000e6e0000002100 */
[----:B------:R-:W2:Y:S01]  /*0020*/  LDC.64 R6, c[0x0][0x238] ;  /* 0x00008e00ff067b82 */ /* 0x000ea20000000a00 */
[----:B------:R-:W-:Y:S01]  /*0030*/  ULDC.64 UR4, c[0x0][0x208] ;  /* 0x0000820000047ab9 */ /* 0x000fe20000000a00 */
[----:B------:R-:W3:Y:S06]  /*0040*/  S2R R5, SR_CTAID.X ;  /* 0x0000000000057919 */ /* 0x000eec0000002500 */
[----:B------:R-:W4:Y:S08]  /*0050*/  LDC.64 R8, c[0x0][0x228] ;  /* 0x00008a00ff087b82 */ /* 0x000f300000000a00 */
[----:B------:R-:W5:Y:S08]  /*0060*/  LDC.64 R28, c[0x0][0x210] ;  /* 0x00008400ff1c7b82 */ /* 0x000f700000000a00 */
[----:B------:R-:W5:Y:S01]  /*0070*/  LDC.64 R20, c[0x0][0x220] ;  /* 0x00008800ff147b82 */ /* 0x000f620000000a00 */
[----:B-1----:R-:W-:-:S07]  /*0080*/  SHF.L.U32 R0, R0, 0x2, RZ ;  /* 0x0000000200007819 */ /* 0x002fce00000006ff */
[----:B------:R-:W1:Y:S01]  /*0090*/  LDC.64 R30, c[0x0][0x218] ;  /* 0x00008600ff1e7b82 */ /* 0x000e620000000a00 */
[----:B---3--:R-:W-:Y:S02]  /*00a0*/  SHF.R.S32.HI R3, RZ, 0x15, R5 ;  /* 0x00000015ff037819 */ /* 0x008fe40000011405 */
[----:B------:R-:W-:Y:S02]  /*00b0*/  LOP3.LUT R0, R0, 0x1fc, RZ, 0xc0, !PT ;  /* 0x000001fc00007812 */ /* 0x000fe400078ec0ff */
[----:B------:R-:W-:Y:S02]  /*00c0*/  SGXT R3, R3, 0x1 ;  /* 0x000000010303781a */ /* 0x000fe40000000200 */
[----:B------:R-:W-:-:S04]  /*00d0*/  LEA R0, R5, R0, 0xa ;  /* 0x0000000005007211 */ /* 0x000fc800078e50ff */
[----:B------:R-:W-:-:S04]  /*00e0*/  LEA.HI R3, R3, R0, RZ, 0x7 ;  /* 0x0000000003037211 */ /* 0x000fc800078f38ff */
[----:B------:R-:W-:-:S04]  /*00f0*/  LOP3.LUT R3, R3, 0xffffff80, RZ, 0xc0, !PT ;  /* 0xffffff8003037812 */ /* 0x000fc800078ec0ff */
[----:B------:R-:W-:-:S05]  /*0100*/  IADD3 R26, R0, -R3, RZ ;  /* 0x80000003001a7210 */ /* 0x000fca0007ffe0ff */
[----:B--2---:R-:W-:-:S06]  /*0110*/  IMAD.WIDE R6, R26, 0x4, R6 ;  /* 0x000000041a067825 */ /* 0x004fcc00078e0206 */
[----:B------:R-:W2:Y:S01]  /*0120*/  LDG.E.EL.128 R4, desc[UR4][R6.64] ;  /* 0x0000000406047981 */ /* 0x000ea2000c2e1d00 */
[----:B----4-:R-:W-:-:S04]  /*0130*/  IMAD.WIDE R12, R26, 0x4, R8 ;  /* 0x000000041a0c7825 */ /* 0x010fc800078e0208 */
[C---:B-----5:R-:W-:Y:S02]  /*0140*/  IMAD.WIDE R28, R0.reuse, 0x4, R28 ;  /* 0x00000004001c7825 */ /* 0x060fe400078e021c */
[----:B------:R-:W3:Y:S04]  /*0150*/  LDG.E.EL.128 R12, desc[UR4][R12.64] ;  /* 0x000000040c0c7981 */ /* 0x000ee8000c2e1d00 */
[----:B------:R-:W3:Y:S04]  /*0160*/  LDG.E.128 R16, desc[UR4][R28.64] ;  /* 0x000000041c107981 */ /* 0x000ee8000c1e1d00 */
[----:B------:R-:W4:Y:S01]  /*0170*/  LDG.E.128 R8, desc[UR4][R28.64+0x800] ;  /* 0x000800041c087981 */ /* 0x000f22000c1e1d00 */
[----:B0-----:R-:W-:-:S04]  /*0180*/  IMAD.WIDE R20, R0, 0x4, R20 ;  /* 0x0000000400147825 */ /* 0x001fc800078e0214 */
[----:B--2---:R-:W-:Y:S01]  /*0190*/  FADD R2, R4, 0.0010000000474974513054 ;  /* 0x3a83126f04027421 */ /* 0x004fe20000000000 */
[----:B------:R-:W-:Y:S01]  /*01a0*/  FADD R4, R7, 0.0010000000474974513054 ;  /* 0x3a83126f07047421 */ /* 0x000fe20000000000 */
[----:B------:R-:W-:Y:S01]  /*01b0*/  FADD R3, R6, 0.0010000000474974513054 ;  /* 0x3a83126f06037421 */ /* 0x000fe20000000000 */
[----:B------:R-:W-:Y:S01]  /*01c0*/  FADD R5, R5, 0.0010000000474974513054 ;  /* 0x3a83126f05057421 */ /* 0x000fe20000000000 */
[----:B------:R0:W2:Y:S08]  /*01d0*/  MUFU.SQRT R22, R2 ;  /* 0x0000000200167308 */ /* 0x0000b00000002000 */
[----:B------:R-:W5:Y:S01]  /*01e0*/  MUFU.SQRT R4, R4 ;  /* 0x0000000400047308 */ /* 0x000f620000002000 */
[----:B0-----:R-:W-:Y:S01]  /*01f0*/  HFMA2.MMA R2, -RZ, RZ, 1.625, 0 ;  /* 0x3e800000ff027435 */ /* 0x001fe200000001ff */
[----:B--2---:R-:W-:-:S06]  /*0200*/  FSETP.GT.AND P6, PT, R22, 8.50705917302346158658e+37, PT ;  /* 0x7e8000001600780b */ /* 0x004fcc0003fc4000 */
[----:B------:R-:W0:Y:S01]  /*0210*/  MUFU.SQRT R3, R3 ;  /* 0x0000000300037308 */ /* 0x000e220000002000 */
[----:B------:R-:W-:-:S07]  /*0220*/  FSETP.GEU.AND P5, PT, R22, 1.175494350822287508e-38, PT ;  /* 0x008000001600780b */ /* 0x000fce0003fae000 */
[----:B------:R-:W2:Y:S01]  /*0230*/  MUFU.SQRT R5, R5 ;  /* 0x0000000500057308 */ /* 0x000ea20000002000 */
[----:B-----5:R-:W-:Y:S02]  /*0240*/  FSETP.GT.AND P2, PT, R4, 8.50705917302346158658e+37, PT ;  /* 0x7e8000000400780b */ /* 0x020fe40003f44000 */
[----:B------:R-:W-:Y:S01]  /*0250*/  FSEL R25, R2, 1, P6 ;  /* 0x3f80000002197808 */ /* 0x000fe20003000000 */
[----:B------:R-:W-:Y:S01]  /*0260*/  @P6 FMUL R22, R22, 0.25 ;  /* 0x3e80000016166820 */ /* 0x000fe20000400000 */
[----:B------:R-:W-:Y:S02]  /*0270*/  FSETP.GEU.AND P6, PT, R4, 1.175494350822287508e-38, PT ;  /* 0x008000000400780b */ /* 0x000fe40003fce000 */
[C---:B0-----:R-:W-:Y:S02]  /*0280*/  FSETP.GT.AND P3, PT, R3.reuse, 8.50705917302346158658e+37, PT ;  /* 0x7e8000000300780b */ /* 0x041fe40003f64000 */
[----:B------:R-:W-:Y:S01]  /*0290*/  FSETP.GEU.AND P0, PT, R3, 1.175494350822287508e-38, PT ;  /* 0x008000000300780b */ /* 0x000fe20003f0e000 */
[----:B------:R-:W-:-:S04]  /*02a0*/  @!P5 FMUL R22, R22, 16777216 ;  /* 0x4b8000001616d820 */ /* 0x000fc80000400000 */
[----:B------:R-:W-:Y:S01]  /*02b0*/  @P2 FMUL R4, R4, 0.25 ;  /* 0x3e80000004042820 */ /* 0x000fe20000400000 */
[C---:B--2---:R-:W-:Y:S02]  /*02c0*/  FSETP.GT.AND P4, PT, R5.reuse, 8.50705917302346158658e+37, PT ;  /* 0x7e8000000500780b */ /* 0x044fe40003f84000 */
[----:B------:R-:W-:Y:S01]  /*02d0*/  FSETP.GEU.AND P1, PT, R5, 1.175494350822287508e-38, PT ;  /* 0x008000000500780b */ /* 0x000fe20003f2e000 */
[----:B------:R-:W-:Y:S01]  /*02e0*/  @!P6 FMUL R4, R4, 16777216 ;  /* 0x4b8000000404e820 */ /* 0x000fe20000400000 */
[----:B------:R-:W0:Y:S01]  /*02f0*/  MUFU.RCP R22, R22 ;  /* 0x0000001600167308 */ /* 0x000e220000001000 */
[----:B------:R-:W-:Y:S01]  /*0300*/  @P3 FMUL R3, R3, 0.25 ;  /* 0x3e80000003033820 */ /* 0x000fe20000400000 */
[----:B------:R-:W-:-:S06]  /*0310*/  FSEL R23, R2, 1, P2 ;  /* 0x3f80000002177808 */ /* 0x000fcc0001000000 */
[----:B------:R-:W2:Y:S01]  /*0320*/  MUFU.RCP R4, R4 ;  /* 0x0000000400047308 */ /* 0x000ea20000001000 */
[----:B------:R-:W-:Y:S01]  /*0330*/  @P4 FMUL R5, R5, 0.25 ;  /* 0x3e80000005054820 */ /* 0x000fe20000400000 */
[----:B------:R-:W-:-:S03]  /*0340*/  @!P0 FMUL R3, R3, 16777216 ;  /* 0x4b80000003038820 */ /* 0x000fc60000400000 */
[----:B------:R-:W-:Y:S01]  /*0350*/  @!P1 FMUL R5, R5, 16777216 ;  /* 0x4b80000005059820 */ /* 0x000fe20000400000 */
[----:B------:R-:W-:Y:S01]  /*0360*/  @!P6 FMUL R23, R23, 16777216 ;  /* 0x4b8000001717e820 */ /* 0x000fe20000400000 */
[----:B------:R-:W-:Y:S01]  /*0370*/  @!P5 FMUL R25, R25, 16777216 ;  /* 0x4b8000001919d820 */ /* 0x000fe20000400000 */
[----:B------:R-:W5:Y:S01]  /*0380*/  MUFU.RCP R3, R3 ;  /* 0x0000000300037308 */ /* 0x000f620000001000 */
[C---:B------:R-:W-:Y:S02]  /*0390*/  FSEL R7, R2.reuse, 1, P4 ;  /* 0x3f80000002077808 */ /* 0x040fe40002000000 */
[----:B------:R-:W-:-:S05]  /*03a0*/  FSEL R6, R2, 1, P3 ;  /* 0x3f80000002067808 */ /* 0x000fca0001800000 */
[----:B------:R-:W1:Y:S01]  /*03b0*/  MUFU.RCP R24, R5 ;  /* 0x0000000500187308 */ /* 0x000e620000001000 */
[----:B0-----:R-:W-:Y:S01]  /*03c0*/  FMUL R25, R22, R25 ;  /* 0x0000001916197220 */ /* 0x001fe20000400000 */
[----:B--2---:R-:W-:Y:S02]  /*03d0*/  FMUL R2, R4, R23 ;  /* 0x0000001704027220 */ /* 0x004fe40000400000 */
[----:B------:R-:W0:Y:S01]  /*03e0*/  LDC.64 R22, c[0x0][0x230] ;  /* 0x00008c00ff167b82 */ /* 0x000e220000000a00 */
[----:B------:R-:W-:Y:S01]  /*03f0*/  @!P1 FMUL R7, R7, 16777216 ;  /* 0x4b80000007079820 */ /* 0x000fe20000400000 */
[----:B------:R-:W-:-:S04]  /*0400*/  @!P0 FMUL R6, R6, 16777216 ;  /* 0x4b80000006068820 */ /* 0x000fc80000400000 */
[----:B-----5:R-:W-:Y:S01]  /*0410*/  FMUL R3, R3, R6 ;  /* 0x0000000603037220 */ /* 0x020fe20000400000 */
[----:B-1----:R-:W-:Y:S02]  /*0420*/  FMUL R24, R24, R7 ;  /* 0x0000000718187220 */ /* 0x002fe40000400000 */
[----:B------:R-:W2:Y:S01]  /*0430*/  LDG.E.128 R4, desc[UR4][R20.64+0x800] ;  /* 0x0008000414047981 */ /* 0x000ea2000c1e1d00 */
[----:B---3--:R-:W-:Y:S01]  /*0440*/  FADD R16, R16, R12 ;  /* 0x0000000c10107221 */ /* 0x008fe20000000000 */
[----:B------:R-:W-:Y:S01]  /*0450*/  FADD R17, R17, R13 ;  /* 0x0000000d11117221 */ /* 0x000fe20000000000 */
[----:B------:R-:W-:Y:S01]  /*0460*/  FADD R18, R18, R14 ;  /* 0x0000000e12127221 */ /* 0x000fe20000000000 */
[----:B------:R-:W-:Y:S01]  /*0470*/  FADD R19, R19, R15 ;  /* 0x0000000f13137221 */ /* 0x000fe20000000000 */
[----:B----4-:R-:W-:Y:S01]  /*0480*/  FADD R12, R8, R12 ;  /* 0x0000000c080c7221 */ /* 0x010fe20000000000 */
[----:B------:R-:W-:Y:S01]  /*0490*/  FADD R13, R9, R13 ;  /* 0x0000000d090d7221 */ /* 0x000fe20000000000 */
[----:B------:R-:W-:Y:S01]  /*04a0*/  FADD R14, R10, R14 ;  /* 0x0000000e0a0e7221 */ /* 0x000fe20000000000 */
[----:B------:R-:W-:-:S02]  /*04b0*/  FADD R15, R11, R15 ;  /* 0x0000000f0b0f7221 */ /* 0x000fc40000000000 */
[----:B------:R-:W3:Y:S01]  /*04c0*/  LDG.E.128 R8, desc[UR4][R20.64] ;  /* 0x0000000414087981 */ /* 0x000ee2000c1e1d00 */
[----:B0-----:R-:W-:-:S06]  /*04d0*/  IMAD.WIDE R22, R26, 0x4, R22 ;  /* 0x000000041a167825 */ /* 0x001fcc00078e0216 */
[----:B------:R-:W4:Y:S01]  /*04e0*/  LDG.E.EL.128 R20, desc[UR4][R22.64] ;  /* 0x0000000416147981 */ /* 0x000f22000c2e1d00 */
[----:B--2---:R-:W-:Y:S01]  /*04f0*/  FADD R5, R5, R13 ;  /* 0x0000000d05057221 */ /* 0x004fe20000000000 */
[----:B------:R-:W-:Y:S01]  /*0500*/  FADD R4, R4, R12 ;  /* 0x0000000c04047221 */ /* 0x000fe20000000000 */
[----:B------:R-:W-:Y:S01]  /*0510*/  FADD R7, R7, R15 ;  /* 0x0000000f07077221 */ /* 0x000fe20000000000 */
[----:B------:R-:W-:Y:S01]  /*0520*/  FADD R6, R6, R14 ;  /* 0x0000000e06067221 */ /* 0x000fe20000000000 */
[----:B------:R-:W0:Y:S08]  /*0530*/  LDC.64 R12, c[0x0][0x248] ;  /* 0x00009200ff0c7b82 */ /* 0x000e300000000a00 */
[----:B------:R-:W1:Y:S01]  /*0540*/  LDC.64 R14, c[0x0][0x240] ;  /* 0x00009000ff0e7b82 */ /* 0x000e620000000a00 */
[----:B---3--:R-:W-:Y:S01]  /*0550*/  FADD R8, R8, R16 ;  /* 0x0000001008087221 */ /* 0x008fe20000000000 */
[----:B------:R-:W-:Y:S01]  /*0560*/  FADD R10, R10, R18 ;  /* 0x000000120a0a7221 */ /* 0x000fe20000000000 */
[----:B------:R-:W-:-:S02]  /*0570*/  FADD R9, R9, R17 ;  /* 0x0000001109097221 */ /* 0x000fc40000000000 */
[C---:B----4-:R-:W-:Y:S01]  /*0580*/  FADD R16, -R20.reuse, R8 ;  /* 0x0000000814107221 */ /* 0x050fe20000000100 */
[----:B------:R-:W-:-:S03]  /*0590*/  FADD R18, -R20, R4 ;  /* 0x0000000414127221 */ /* 0x000fc60000000100 */
[C---:B------:R-:W-:Y:S01]  /*05a0*/  FMUL R27, R25.reuse, R16 ;  /* 0x00000010191b7220 */ /* 0x040fe20000400000 */
[----:B------:R-:W-:Y:S01]  /*05b0*/  FMUL R20, R25, R18 ;  /* 0x0000001219147220 */ /* 0x000fe20000400000 */
[----:B------:R-:W-:Y:S01]  /*05c0*/  FADD R18, -R22, R6 ;  /* 0x0000000616127221 */ /* 0x000fe20000000100 */
[----:B0-----:R-:W-:-:S04]  /*05d0*/  IMAD.WIDE R16, R26, 0x4, R12 ;  /* 0x000000041a107825 */ /* 0x001fc800078e020c */
[C---:B------:R-:W-:Y:S01]  /*05e0*/  FADD R13, -R21.reuse, R5 ;  /* 0x00000005150d7221 */ /* 0x040fe20000000100 */
[----:B------:R-:W-:Y:S01]  /*05f0*/  FADD R12, -R22, R10 ;  /* 0x0000000a160c7221 */ /* 0x000fe20000000100 */
[----:B------:R-:W-:Y:S01]  /*0600*/  FADD R25, -R21, R9 ;  /* 0x0000000915197221 */ /* 0x000fe20000000100 */
[----:B------:R-:W-:Y:S01]  /*0610*/  FMUL R22, R3, R18 ;  /* 0x0000001203167220 */ /* 0x000fe20000400000 */
[----:B-1----:R-:W-:-:S04]  /*0620*/  IMAD.WIDE R14, R26, 0x4, R14 ;  /* 0x000000041a0e7825 */ /* 0x002fc800078e020e */
[----:B------:R-:W-:Y:S01]  /*0630*/  FADD R11, R11, R19 ;  /* 0x000000130b0b7221 */ /* 0x000fe20000000000 */
[C---:B------:R-:W-:Y:S01]  /*0640*/  FMUL R21, R24.reuse, R13 ;  /* 0x0000000d18157220 */ /* 0x040fe20000400000 */
[----:B------:R-:W-:Y:S01]  /*0650*/  FMUL R3, R3, R12 ;  /* 0x0000000c03037220 */ /* 0x000fe20000400000 */
[----:B------:R-:W2:Y:S04]  /*0660*/  LDG.E.EL.128 R16, desc[UR4][R16.64] ;  /* 0x0000000410107981 */ /* 0x000ea8000c2e1d00 */
[----:B------:R-:W2:Y:S01]  /*0670*/  LDG.E.EL.128 R12, desc[UR4][R14.64] ;  /* 0x000000040e0c7981 */ /* 0x000ea2000c2e1d00 */
[----:B------:R-:W-:Y:S01]  /*0680*/  FMUL R25, R24, R25 ;  /* 0x0000001918197220 */ /* 0x000fe20000400000 */
[----:B------:R-:W-:Y:S02]  /*0690*/  IMAD.WIDE R30, R0, 0x4, R30 ;  /* 0x00000004001e7825 */ /* 0x000fe400078e021e */
[----:B------:R-:W-:Y:S04]  /*06a0*/  STG.E.128 desc[UR4][R28.64], R8 ;  /* 0x000000081c007986 */ /* 0x000fe8000c101d04 */
[----:B------:R-:W-:Y:S01]  /*06b0*/  STG.E.128 desc[UR4][R28.64+0x800], R4 ;  /* 0x000800041c007986 */ /* 0x000fe2000c101d04 */
[C-C-:B--2---:R-:W-:Y:S01]  /*06c0*/  FFMA R24, R12.reuse, R27, R16.reuse ;  /* 0x0000001b0c187223 */ /* 0x144fe20000000010 */
[C---:B------:R-:W-:Y:S01]  /*06d0*/  FADD R27, -R23.reuse, R11 ;  /* 0x0000000b171b7221 */ /* 0x040fe20000000100 */
[----:B------:R-:W-:Y:S01]  /*06e0*/  FADD R23, -R23, R7 ;  /* 0x0000000717177221 */ /* 0x000fe20000000100 */
[----:B------:R-:W-:-:S02]  /*06f0*/  FFMA R20, R12, R20, R16 ;  /* 0x000000140c147223 */ /* 0x000fc40000000010 */
[C---:B------:R-:W-:Y:S01]  /*0700*/  FMUL R12, R2.reuse, R27 ;  /* 0x0000001b020c7220 */ /* 0x040fe20000400000 */
[----:B------:R-:W-:-:S04]  /*0710*/  FMUL R2, R2, R23 ;  /* 0x0000001702027220 */ /* 0x000fc80000400000 */
[----:B------:R-:W-:-:S05]  /*0720*/  FFMA R23, R15, R2, R19 ;  /* 0x000000020f177223 */ /* 0x000fca0000000013 */
[----:B------:R-:W-:Y:S01]  /*0730*/  FSETP.GT.AND P6, PT, R23, RZ, PT ;  /* 0x000000ff1700720b */ /* 0x000fe20003fc4000 */
[----:B------:R-:W-:Y:S01]  /*0740*/  FFMA R27, R15, R12, R19 ;  /* 0x0000000c0f1b7223 */ /* 0x000fe20000000013 */
[C-C-:B------:R-:W-:Y:S01]  /*0750*/  FFMA R22, R14.reuse, R22, R18.reuse ;  /* 0x000000160e167223 */ /* 0x140fe20000000012 */
[C-C-:B------:R-:W-:Y:S01]  /*0760*/  FFMA R21, R13.reuse, R21, R17.reuse ;  /* 0x000000150d157223 */ /* 0x140fe20000000011 */
[----:B------:R-:W-:Y:S01]  /*0770*/  FFMA R26, R14, R3, R18 ;  /* 0x000000030e1a7223 */ /* 0x000fe20000000012 */
[----:B------:R-:W-:Y:S01]  /*0780*/  FFMA R25, R13, R25, R17 ;  /* 0x000000190d197223 */ /* 0x000fe20000000011 */
[----:B------:R-:W-:Y:S02]  /*0790*/  FSETP.GT.AND P3, PT, R27, RZ, PT ;  /* 0x000000ff1b00720b */ /* 0x000fe40003f64000 */
[----:B------:R-:W-:Y:S02]  /*07a0*/  FSETP.GT.AND P5, PT, R22, RZ, PT ;  /* 0x000000ff1600720b */ /* 0x000fe40003fa4000 */
[----:B------:R-:W-:-:S02]  /*07b0*/  FSETP.GT.AND P4, PT, R21, RZ, PT ;  /* 0x000000ff1500720b */ /* 0x000fc40003f84000 */
[----:B------:R-:W-:Y:S01]  /*07c0*/  FSETP.GT.AND P2, PT, R26, RZ, PT ;  /* 0x000000ff1a00720b */ /* 0x000fe20003f44000 */
[----:B------:R-:W-:Y:S01]  /*07d0*/  @!P6 FMUL R23, R23, 0.10000000149011611938 ;  /* 0x3dcccccd1717e820 */ /* 0x000fe20000400000 */
[----:B------:R-:W-:Y:S02]  /*07e0*/  FSETP.GT.AND P1, PT, R25, RZ, PT ;  /* 0x000000ff1900720b */ /* 0x000fe40003f24000 */
[----:B------:R-:W-:Y:S02]  /*07f0*/  FSETP.GT.AND P0, PT, R24, RZ, PT ;  /* 0x000000ff1800720b */ /* 0x000fe40003f04000 */
[----:B------:R-:W-:Y:S01]  /*0800*/  FSETP.GT.AND P6, PT, R20, RZ, PT ;  /* 0x000000ff1400720b */ /* 0x000fe20003fc4000 */
[----:B------:R-:W-:Y:S02]  /*0810*/  @!P3 FMUL R27, R27, 0.10000000149011611938 ;  /* 0x3dcccccd1b1bb820 */ /* 0x000fe40000400000 */
[----:B------:R-:W-:Y:S02]  /*0820*/  @!P5 FMUL R22, R22, 0.10000000149011611938 ;  /* 0x3dcccccd1616d820 */ /* 0x000fe40000400000 */
[----:B------:R-:W-:-:S02]  /*0830*/  @!P4 FMUL R21, R21, 0.10000000149011611938 ;  /* 0x3dcccccd1515c820 */ /* 0x000fc40000400000 */
[----:B------:R-:W-:Y:S02]  /*0840*/  @!P2 FMUL R26, R26, 0.10000000149011611938 ;  /* 0x3dcccccd1a1aa820 */ /* 0x000fe40000400000 */
[----:B------:R-:W-:Y:S02]  /*0850*/  @!P1 FMUL R25, R25, 0.10000000149011611938 ;  /* 0x3dcccccd19199820 */ /* 0x000fe40000400000 */
[----:B------:R-:W-:Y:S02]  /*0860*/  @!P0 FMUL R24, R24, 0.10000000149011611938 ;  /* 0x3dcccccd18188820 */ /* 0x000fe40000400000 */
[----:B------:R-:W-:-:S03]  /*0870*/  @!P6 FMUL R20, R20, 0.10000000149011611938 ;  /* 0x3dcccccd1414e820 */ /* 0x000fc60000400000 */
[----:B------:R-:W-:Y:S04]  /*0880*/  STG.E.128 desc[UR4][R30.64], R24 ;  /* 0x000000181e007986 */ /* 0x000fe8000c101d04 */
[----:B------:R-:W-:Y:S01]  /*0890*/  STG.E.128 desc[UR4][R30.64+0x800], R20 ;  /* 0x000800141e007986 */ /* 0x000fe2000c101d04 */
[----:B------:R-:W-:Y:S05]  /*08a0*/  EXIT ;  /* 0x000000000000794d */ /* 0x000fea0003800000 */
.L_x_0:
[----:B------:R-:W-:-:S00]  /*08b0*/  BRA `(.L_x_0) ;  /* 0xfffffffc00fc7947 */ /* 0x000fc0000383ffff */
[----:B------:R-:W-:-:S00]  /*08c0*/  NOP ;  /* 0x0000000000007918 */ /* 0x000fc00000000000 */
        /* <DEDUP_REMOVED lines=11> */
.L_x_1:


//--------------------- .nv.global.init           --------------------------
	.section	.nv.global.init,"aw",@progbits
.nv.global.init:
	.type		_$_str,@object
	.size		_$_str,(_$_str_$_2 - _$_str)
_$_str:
        /*0000*/ 	.byte	0x5f, 0x5f, 0x43, 0x55, 0x44, 0x41, 0x5f, 0x46, 0x54, 0x5a, 0x00
	.type		_$_str_$_2,@object
	.size		_$_str_$_2,(.L_1 - _$_str_$_2)
_$_str_$_2:
        /*000b*/ 	.byte	0x5f, 0x5f, 0x43, 0x55, 0x44, 0x41, 0x5f, 0x50, 0x52, 0x45, 0x43, 0x5f, 0x53, 0x51, 0x52, 0x54
        /*001b*/ 	.byte	0x00
.L_1:


//--------------------- .nv.constant0.triton_poi_fused__native_batch_norm_legit_no_training_add_convolution_leaky_relu_19 --------------------------
	.section	.nv.constant0.triton_poi_fused__native_batch_norm_legit_no_training_add_convolution_leaky_relu_19,"a",@progbits
	.sectionflags	@""
	.align	4
.nv.constant0.triton_poi_fused__native_batch_norm_legit_no_training_add_convolution_leaky_relu_19:
	.zero		596
